//
// Generated by NVIDIA NVVM Compiler
//
// Compiler Build ID: CL-36424714
// Cuda compilation tools, release 13.0, V13.0.88
// Based on NVVM 20.0.0
//

.version 9.0
.target sm_100
.address_size 64

	// .globl	_Z22next_generation_sharedPiS_ii
.extern .shared .align 16 .b8 shared_mem[];

.visible .entry _Z22next_generation_sharedPiS_ii(
	.param .u64 .ptr .align 1 _Z22next_generation_sharedPiS_ii_param_0,
	.param .u64 .ptr .align 1 _Z22next_generation_sharedPiS_ii_param_1,
	.param .u32 _Z22next_generation_sharedPiS_ii_param_2,
	.param .u32 _Z22next_generation_sharedPiS_ii_param_3
)
{
	.reg .pred 	%p<43>;
	.reg .b32 	%r<87>;
	.reg .b64 	%rd<27>;

	ld.param.u64 	%rd6, [_Z22next_generation_sharedPiS_ii_param_0];
	ld.param.u64 	%rd7, [_Z22next_generation_sharedPiS_ii_param_1];
	ld.param.u32 	%r17, [_Z22next_generation_sharedPiS_ii_param_2];
	ld.param.u32 	%r16, [_Z22next_generation_sharedPiS_ii_param_3];
	cvta.to.global.u64 	%rd1, %rd7;
	cvta.to.global.u64 	%rd2, %rd6;
	mov.u32 	%r1, %tid.x;
	mov.u32 	%r2, %tid.y;
	mov.u32 	%r18, %ctaid.x;
	mov.u32 	%r19, %ctaid.y;
	mov.u32 	%r3, %ntid.x;
	mad.lo.s32 	%r4, %r18, %r3, %r1;
	mov.u32 	%r5, %ntid.y;
	mad.lo.s32 	%r20, %r19, %r5, %r2;
	add.s32 	%r7, %r3, 2;
	setp.ge.s32 	%p1, %r4, %r16;
	setp.ge.s32 	%p2, %r20, %r17;
	or.pred  	%p3, %p1, %p2;
	@%p3 bra 	$L__BB0_19;
	mul.lo.s32 	%r8, %r16, %r20;
	add.s32 	%r21, %r8, %r4;
	mul.wide.s32 	%rd8, %r21, 4;
	add.s64 	%rd3, %rd2, %rd8;
	ld.global.u32 	%r22, [%rd3];
	mad.lo.s32 	%r9, %r7, %r2, %r7;
	add.s32 	%r23, %r9, %r1;
	shl.b32 	%r24, %r23, 2;
	mov.u32 	%r25, shared_mem;
	add.s32 	%r10, %r25, %r24;
	st.shared.u32 	[%r10+4], %r22;
	setp.ne.s32 	%p4, %r2, 0;
	@%p4 bra 	$L__BB0_8;
	setp.eq.s32 	%p5, %r20, 0;
	shl.b32 	%r26, %r1, 2;
	add.s32 	%r11, %r25, %r26;
	@%p5 bra 	$L__BB0_4;
	sub.s32 	%r28, %r8, %r16;
	add.s32 	%r29, %r28, %r4;
	mul.wide.s32 	%rd9, %r29, 4;
	add.s64 	%rd10, %rd2, %rd9;
	ld.global.u32 	%r30, [%rd10];
	st.shared.u32 	[%r11+4], %r30;
$L__BB0_4:
	setp.ne.s32 	%p6, %r1, 0;
	setp.lt.s32 	%p7, %r4, 1;
	or.pred  	%p8, %p6, %p7;
	setp.eq.s32 	%p9, %r20, 0;
	sub.s32 	%r31, %r8, %r16;
	cvt.s64.s32 	%rd11, %r31;
	cvt.s64.s32 	%rd12, %r4;
	add.s64 	%rd13, %rd12, %rd11;
	shl.b64 	%rd14, %rd13, 2;
	add.s64 	%rd4, %rd2, %rd14;
	or.pred  	%p10, %p9, %p8;
	@%p10 bra 	$L__BB0_6;
	ld.global.u32 	%r32, [%rd4+-4];
	st.shared.u32 	[shared_mem], %r32;
$L__BB0_6:
	setp.eq.s32 	%p11, %r20, 0;
	add.s32 	%r33, %r3, -1;
	setp.ne.s32 	%p12, %r1, %r33;
	add.s32 	%r34, %r16, -1;
	setp.ge.s32 	%p13, %r4, %r34;
	or.pred  	%p14, %p12, %p13;
	or.pred  	%p15, %p11, %p14;
	@%p15 bra 	$L__BB0_8;
	ld.global.u32 	%r35, [%rd4+4];
	st.shared.u32 	[%r11+8], %r35;
$L__BB0_8:
	add.s32 	%r36, %r5, -1;
	setp.ne.s32 	%p16, %r2, %r36;
	@%p16 bra 	$L__BB0_15;
	add.s32 	%r12, %r17, -1;
	setp.ge.u32 	%p17, %r20, %r12;
	@%p17 bra 	$L__BB0_11;
	mul.wide.s32 	%rd15, %r16, 4;
	add.s64 	%rd16, %rd3, %rd15;
	ld.global.u32 	%r37, [%rd16];
	shl.b32 	%r38, %r7, 2;
	add.s32 	%r39, %r10, %r38;
	st.shared.u32 	[%r39+4], %r37;
$L__BB0_11:
	setp.ge.u32 	%p18, %r20, %r12;
	setp.ne.s32 	%p19, %r1, 0;
	setp.lt.s32 	%p20, %r4, 1;
	or.pred  	%p21, %p19, %p20;
	add.s32 	%r40, %r8, %r16;
	cvt.s64.s32 	%rd17, %r40;
	cvt.s64.s32 	%rd18, %r4;
	add.s64 	%rd19, %rd18, %rd17;
	shl.b64 	%rd20, %rd19, 2;
	add.s64 	%rd5, %rd2, %rd20;
	or.pred  	%p22, %p21, %p18;
	@%p22 bra 	$L__BB0_13;
	ld.global.u32 	%r41, [%rd5+-4];
	add.s32 	%r42, %r9, %r7;
	shl.b32 	%r43, %r42, 2;
	add.s32 	%r45, %r25, %r43;
	st.shared.u32 	[%r45], %r41;
$L__BB0_13:
	setp.ge.u32 	%p23, %r20, %r12;
	add.s32 	%r46, %r3, -1;
	setp.ne.s32 	%p24, %r1, %r46;
	add.s32 	%r47, %r16, -1;
	setp.ge.s32 	%p25, %r4, %r47;
	or.pred  	%p26, %p24, %p25;
	or.pred  	%p27, %p23, %p26;
	@%p27 bra 	$L__BB0_15;
	ld.global.u32 	%r48, [%rd5+4];
	shl.b32 	%r49, %r7, 2;
	add.s32 	%r50, %r10, %r49;
	st.shared.u32 	[%r50+8], %r48;
$L__BB0_15:
	setp.ne.s32 	%p28, %r1, 0;
	setp.lt.s32 	%p29, %r4, 1;
	or.pred  	%p30, %p28, %p29;
	@%p30 bra 	$L__BB0_17;
	ld.global.u32 	%r51, [%rd3+-4];
	shl.b32 	%r52, %r9, 2;
	add.s32 	%r54, %r25, %r52;
	st.shared.u32 	[%r54], %r51;
$L__BB0_17:
	add.s32 	%r55, %r3, -1;
	setp.ne.s32 	%p31, %r1, %r55;
	add.s32 	%r56, %r16, -1;
	setp.ge.s32 	%p32, %r4, %r56;
	or.pred  	%p33, %p31, %p32;
	@%p33 bra 	$L__BB0_19;
	ld.global.u32 	%r57, [%rd3+4];
	st.shared.u32 	[%r10+8], %r57;
$L__BB0_19:
	bar.sync 	0;
	setp.lt.s32 	%p34, %r4, 1;
	add.s32 	%r58, %r16, -1;
	setp.ge.s32 	%p35, %r4, %r58;
	or.pred  	%p36, %p34, %p35;
	setp.eq.s32 	%p37, %r20, 0;
	or.pred  	%p38, %p37, %p36;
	add.s32 	%r59, %r17, -1;
	setp.ge.s32 	%p39, %r20, %r59;
	or.pred  	%p40, %p38, %p39;
	@%p40 bra 	$L__BB0_25;
	mad.lo.s32 	%r60, %r7, %r2, %r1;
	shl.b32 	%r61, %r60, 2;
	mov.u32 	%r62, shared_mem;
	add.s32 	%r63, %r62, %r61;
	ld.shared.u32 	%r64, [%r63];
	ld.shared.u32 	%r65, [%r63+4];
	add.s32 	%r66, %r65, %r64;
	ld.shared.u32 	%r67, [%r63+8];
	add.s32 	%r68, %r66, %r67;
	shl.b32 	%r69, %r7, 2;
	add.s32 	%r13, %r63, %r69;
	ld.shared.u32 	%r70, [%r13];
	add.s32 	%r71, %r68, %r70;
	ld.shared.u32 	%r72, [%r13+8];
	add.s32 	%r73, %r71, %r72;
	add.s32 	%r74, %r13, %r69;
	ld.shared.u32 	%r75, [%r74];
	add.s32 	%r76, %r73, %r75;
	ld.shared.u32 	%r77, [%r74+4];
	add.s32 	%r78, %r76, %r77;
	ld.shared.u32 	%r79, [%r74+8];
	add.s32 	%r14, %r78, %r79;
	add.s32 	%r80, %r14, -4;
	setp.gt.u32 	%p41, %r80, -3;
	@%p41 bra 	$L__BB0_22;
	mad.lo.s32 	%r85, %r16, %r20, %r4;
	mul.wide.s32 	%rd25, %r85, 4;
	add.s64 	%rd26, %rd1, %rd25;
	mov.b32 	%r86, 0;
	st.global.u32 	[%rd26], %r86;
	bra.uni 	$L__BB0_25;
$L__BB0_22:
	setp.ne.s32 	%p42, %r14, 3;
	@%p42 bra 	$L__BB0_24;
	mad.lo.s32 	%r83, %r16, %r20, %r4;
	mul.wide.s32 	%rd23, %r83, 4;
	add.s64 	%rd24, %rd1, %rd23;
	mov.b32 	%r84, 1;
	st.global.u32 	[%rd24], %r84;
	bra.uni 	$L__BB0_25;
$L__BB0_24:
	ld.shared.u32 	%r81, [%r13+4];
	mad.lo.s32 	%r82, %r16, %r20, %r4;
	mul.wide.s32 	%rd21, %r82, 4;
	add.s64 	%rd22, %rd1, %rd21;
	st.global.u32 	[%rd22], %r81;
$L__BB0_25:
	ret;

}


// ===== COMPILED SASS (sm_100) =====

	.target	sm_100

	.elftype	@"ET_EXEC"


//--------------------- .note.nv.tkinfo           --------------------------
	.section	.note.nv.tkinfo,"",@"SHT_NOTE"
	.sectionflags	@"SHF_NOTE_NV_TKINFO"
	.tkinfo
        /*0018*/ 	.word	0x00000002
        /*0030*/ 	.string	""
        /*0030*/ 	.string	"ptxas"
        /*0030*/ 	.string	"Cuda compilation tools, release 13.0, V13.0.88"
        /*0030*/ 	.string	"Build cuda_13.0.r13.0/compiler.36424714_0"
        /*0030*/ 	.string	"-arch sm_100 -m 64 "



//--------------------- .note.nv.cuinfo           --------------------------
	.section	.note.nv.cuinfo,"",@"SHT_NOTE"
	.sectionflags	@"SHF_NOTE_NV_CUINFO"
        /*0018*/ 	.short	0x0002
        /*001a*/ 	.short	0x0064
        /*001c*/ 	.short	0x0082
	.zero		2


//--------------------- .nv.info                  --------------------------
	.section	.nv.info,"",@"SHT_CUDA_INFO"
	.align	4


	//----- nvinfo : EIATTR_REGCOUNT
	.align		4
        /*0000*/ 	.byte	0x04, 0x2f
        /*0002*/ 	.short	(.L_1 - .L_0)
	.align		4
.L_0:
        /*0004*/ 	.word	index@(_Z22next_generation_sharedPiS_ii)
        /*0008*/ 	.word	0x0000001b


	//----- nvinfo : EIATTR_FRAME_SIZE
	.align		4
.L_1:
        /*000c*/ 	.byte	0x04, 0x11
        /*000e*/ 	.short	(.L_3 - .L_2)
	.align		4
.L_2:
        /*0010*/ 	.word	index@(_Z22next_generation_sharedPiS_ii)
        /*0014*/ 	.word	0x00000000


	//----- nvinfo : EIATTR_MIN_STACK_SIZE
	.align		4
.L_3:
        /*0018*/ 	.byte	0x04, 0x12
        /*001a*/ 	.short	(.L_5 - .L_4)
	.align		4
.L_4:
        /*001c*/ 	.word	index@(_Z22next_generation_sharedPiS_ii)
        /*0020*/ 	.word	0x00000000
.L_5:


//--------------------- .nv.compat                --------------------------
	.section	.nv.compat,"",@"SHT_CUDA_COMPAT_INFO"
	.align	4
        /*0000*/ 	.byte	0x02, 0x09, 0x00, 0x00, 0x02, 0x02, 0x01, 0x00, 0x02, 0x05, 0x05, 0x00, 0x03, 0x07, 0x01, 0x01
        /*0010*/ 	.byte	0x02, 0x03, 0x00, 0x00, 0x02, 0x06, 0x01, 0x00, 0x04, 0x0b, 0x08, 0x00, 0x09, 0x00, 0x00, 0x00
        /*0020*/ 	.byte	0x00, 0x00, 0x00, 0x00


//--------------------- .nv.info._Z22next_generation_sharedPiS_ii --------------------------
	.section	.nv.info._Z22next_generation_sharedPiS_ii,"",@"SHT_CUDA_INFO"
	.sectionflags	@""
	.align	4


	//----- nvinfo : EIATTR_CUDA_API_VERSION
	.align		4
        /*0000*/ 	.byte	0x04, 0x37
        /*0002*/ 	.short	(.L_7 - .L_6)
.L_6:
        /*0004*/ 	.word	0x00000082


	//----- nvinfo : EIATTR_KPARAM_INFO
	.align		4
.L_7:
        /*0008*/ 	.byte	0x04, 0x17
        /*000a*/ 	.short	(.L_9 - .L_8)
.L_8:
        /*000c*/ 	.word	0x00000000
        /*0010*/ 	.short	0x0003
        /*0012*/ 	.short	0x0014
        /*0014*/ 	.byte	0x00, 0xf0, 0x11, 0x00


	//----- nvinfo : EIATTR_KPARAM_INFO
	.align		4
.L_9:
        /*0018*/ 	.byte	0x04, 0x17
        /*001a*/ 	.short	(.L_11 - .L_10)
.L_10:
        /*001c*/ 	.word	0x00000000
        /*0020*/ 	.short	0x0002
        /*0022*/ 	.short	0x0010
        /*0024*/ 	.byte	0x00, 0xf0, 0x11, 0x00


	//----- nvinfo : EIATTR_KPARAM_INFO
	.align		4
.L_11:
        /*0028*/ 	.byte	0x04, 0x17
        /*002a*/ 	.short	(.L_13 - .L_12)
.L_12:
        /*002c*/ 	.word	0x00000000
        /*0030*/ 	.short	0x0001
        /*0032*/ 	.short	0x0008
        /*0034*/ 	.byte	0x00, 0xf5, 0x21, 0x00


	//----- nvinfo : EIATTR_KPARAM_INFO
	.align		4
.L_13:
        /*0038*/ 	.byte	0x04, 0x17
        /*003a*/ 	.short	(.L_15 - .L_14)
.L_14:
        /*003c*/ 	.word	0x00000000
        /*0040*/ 	.short	0x0000
        /*0042*/ 	.short	0x0000
        /*0044*/ 	.byte	0x00, 0xf5, 0x21, 0x00


	//----- nvinfo : EIATTR_SPARSE_MMA_MASK
	.align		4
.L_15:
        /*0048*/ 	.byte	0x03, 0x50
        /*004a*/ 	.short	0x0000


	//----- nvinfo : EIATTR_MAXREG_COUNT
	.align		4
        /*004c*/ 	.byte	0x03, 0x1b
        /*004e*/ 	.short	0x00ff


	//----- nvinfo : EIATTR_NUM_BARRIERS
	.align		4
        /*0050*/ 	.byte	0x02, 0x4c
        /*0052*/ 	.byte	0x01
	.zero		1


	//----- nvinfo : EIATTR_MERCURY_ISA_VERSION
	.align		4
        /*0054*/ 	.byte	0x03, 0x5f
        /*0056*/ 	.short	0x0101


	//----- nvinfo : EIATTR_VRC_CTA_INIT_COUNT
	.align		4
        /*0058*/ 	.byte	0x02, 0x4a
	.zero		1
	.zero		1


	//----- nvinfo : EIATTR_EXIT_INSTR_OFFSETS
	.align		4
        /*005c*/ 	.byte	0x04, 0x1c
        /*005e*/ 	.short	(.L_17 - .L_16)


	//   ....[0]....
.L_16:
        /*0060*/ 	.word	0x000006c0


	//   ....[1]....
        /*0064*/ 	.word	0x00000870


	//   ....[2]....
        /*0068*/ 	.word	0x000008e0


	//   ....[3]....
        /*006c*/ 	.word	0x00000940


	//----- nvinfo : EIATTR_CRS_STACK_SIZE
	.align		4
.L_17:
        /*0070*/ 	.byte	0x04, 0x1e
        /*0072*/ 	.short	(.L_19 - .L_18)
.L_18:
        /*0074*/ 	.word	0x00000000


	//----- nvinfo : EIATTR_CBANK_PARAM_SIZE
	.align		4
.L_19:
        /*0078*/ 	.byte	0x03, 0x19
        /*007a*/ 	.short	0x0018


	//----- nvinfo : EIATTR_PARAM_CBANK
	.align		4
        /*007c*/ 	.byte	0x04, 0x0a
        /*007e*/ 	.short	(.L_21 - .L_20)
	.align		4
.L_20:
        /*0080*/ 	.word	index@(.nv.constant0._Z22next_generation_sharedPiS_ii)
        /*0084*/ 	.short	0x0380
        /*0086*/ 	.short	0x0018


	//----- nvinfo : EIATTR_SW_WAR
	.align		4
.L_21:
        /*0088*/ 	.byte	0x04, 0x36
        /*008a*/ 	.short	(.L_23 - .L_22)
.L_22:
        /*008c*/ 	.word	0x00000008
.L_23:


//--------------------- .nv.callgraph             --------------------------
	.section	.nv.callgraph,"",@"SHT_CUDA_CALLGRAPH"
	.align	4
	.sectionentsize	8
	.align		4
        /*0000*/ 	.word	0x00000000
	.align		4
        /*0004*/ 	.word	0xffffffff
	.align		4
        /*0008*/ 	.word	0x00000000
	.align		4
        /*000c*/ 	.word	0xfffffffe
	.align		4
        /*0010*/ 	.word	0x00000000
	.align		4
        /*0014*/ 	.word	0xfffffffd
	.align		4
        /*0018*/ 	.word	0x00000000
	.align		4
        /*001c*/ 	.word	0xfffffffc


//--------------------- .text._Z22next_generation_sharedPiS_ii --------------------------
	.section	.text._Z22next_generation_sharedPiS_ii,"ax",@progbits
	.align	128
        .global         _Z22next_generation_sharedPiS_ii
        .type           _Z22next_generation_sharedPiS_ii,@function
        .size           _Z22next_generation_sharedPiS_ii,(.L_x_7 - _Z22next_generation_sharedPiS_ii)
        .other          _Z22next_generation_sharedPiS_ii,@"STO_CUDA_ENTRY STV_DEFAULT"
_Z22next_generation_sharedPiS_ii:
.text._Z22next_generation_sharedPiS_ii:
[----:B------:R-:W-:Y:S01]  /*0000*/  LDC R1, c[0x0][0x37c] ;  /* 0x0000df00ff017b82 */ /* 0x000fe20000000800 */
[----:B------:R-:W0:Y:S07]  /*0010*/  S2R R12, SR_TID.Y ;  /* 0x00000000000c7919 */ /* 0x000e2e0000002200 */
[----:B------:R-:W1:Y:S01]  /*0020*/  LDC R11, c[0x0][0x360] ;  /* 0x0000d800ff0b7b82 */ /* 0x000e620000000800 */
[----:B------:R-:W2:Y:S01]  /*0030*/  LDCU.64 UR6, c[0x0][0x358] ;  /* 0x00006b00ff0677ac */ /* 0x000ea20008000a00 */
[----:B------:R-:W-:Y:S01]  /*0040*/  BSSY.RECONVERGENT B0, `(.L_x_0) ;  /* 0x0000060000007945 */ /* 0x000fe20003800200 */
[----:B------:R-:W3:Y:S05]  /*0050*/  S2R R13, SR_TID.X ;  /* 0x00000000000d7919 */ /* 0x000eea0000002100 */
[----:B------:R-:W0:Y:S08]  /*0060*/  S2UR UR5, SR_CTAID.Y ;  /* 0x00000000000579c3 */ /* 0x000e300000002600 */
[----:B------:R-:W0:Y:S08]  /*0070*/  LDC R19, c[0x0][0x364] ;  /* 0x0000d900ff137b82 */ /* 0x000e300000000800 */
[----:B------:R-:W3:Y:S01]  /*0080*/  S2UR UR4, SR_CTAID.X ;  /* 0x00000000000479c3 */ /* 0x000ee20000002500 */
[----:B-1----:R-:W-:-:S07]  /*0090*/  VIADD R15, R11, 0x2 ;  /* 0x000000020b0f7836 */ /* 0x002fce0000000000 */
[----:B------:R-:W1:Y:S01]  /*00a0*/  LDC.64 R2, c[0x0][0x390] ;  /* 0x0000e400ff027b82 */ /* 0x000e620000000a00 */
[----:B0-----:R-:W-:Y:S02]  /*00b0*/  IMAD R0, R19, UR5, R12 ;  /* 0x0000000513007c24 */ /* 0x001fe4000f8e020c */
[----:B---3--:R-:W-:-:S03]  /*00c0*/  IMAD R10, R11, UR4, R13 ;  /* 0x000000040b0a7c24 */ /* 0x008fc6000f8e020d */
[----:B-1----:R-:W-:-:S04]  /*00d0*/  ISETP.GE.AND P0, PT, R0, R2, PT ;  /* 0x000000020000720c */ /* 0x002fc80003f06270 */
[----:B------:R-:W-:-:S13]  /*00e0*/  ISETP.GE.OR P0, PT, R10, R3, P0 ;  /* 0x000000030a00720c */ /* 0x000fda0000706670 */
[----:B--2---:R-:W-:Y:S05]  /*00f0*/  @P0 BRA `(.L_x_1) ;  /* 0x0000000400500947 */ /* 0x004fea0003800000 */
[----:B------:R-:W0:Y:S01]  /*0100*/  LDC.64 R8, c[0x0][0x380] ;  /* 0x0000e000ff087b82 */ /* 0x000e220000000a00 */
[----:B------:R-:W-:Y:S01]  /*0110*/  VIADD R5, R3, 0xffffffff ;  /* 0xffffffff03057836 */ /* 0x000fe20000000000 */
[----:B------:R-:W-:Y:S01]  /*0120*/  ISETP.GE.AND P0, PT, R10, 0x1, PT ;  /* 0x000000010a00780c */ /* 0x000fe20003f06270 */
[----:B------:R-:W-:-:S03]  /*0130*/  VIADD R4, R11, 0xffffffff ;  /* 0xffffffff0b047836 */ /* 0x000fc60000000000 */
[----:B------:R-:W-:Y:S01]  /*0140*/  ISETP.GE.AND P1, PT, R10, R5, PT ;  /* 0x000000050a00720c */ /* 0x000fe20003f26270 */
[----:B------:R-:W-:Y:S01]  /*0150*/  IMAD R5, R0, R3, R10 ;  /* 0x0000000300057224 */ /* 0x000fe200078e020a */
[C---:B------:R-:W-:Y:S02]  /*0160*/  ISETP.NE.OR P0, PT, R13.reuse, RZ, !P0 ;  /* 0x000000ff0d00720c */ /* 0x040fe40004705670 */
[----:B------:R-:W-:Y:S01]  /*0170*/  ISETP.NE.OR P1, PT, R13, R4, P1 ;  /* 0x000000040d00720c */ /* 0x000fe20000f25670 */
[----:B0-----:R-:W-:-:S05]  /*0180*/  IMAD.WIDE R4, R5, 0x4, R8 ;  /* 0x0000000405047825 */ /* 0x001fca00078e0208 */
[----:B------:R-:W2:Y:S05]  /*0190*/  LDG.E R7, desc[UR6][R4.64] ;  /* 0x0000000604077981 */ /* 0x000eaa000c1e1900 */
[----:B------:R0:W5:Y:S04]  /*01a0*/  @!P0 LDG.E R14, desc[UR6][R4.64+-0x4] ;  /* 0xfffffc06040e8981 */ /* 0x000168000c1e1900 */
[----:B------:R0:W5:Y:S01]  /*01b0*/  @!P1 LDG.E R16, desc[UR6][R4.64+0x4] ;  /* 0x0000040604109981 */ /* 0x000162000c1e1900 */
[----:B------:R-:W-:Y:S01]  /*01c0*/  MOV R17, 0x400 ;  /* 0x0000040000117802 */ /* 0x000fe20000000f00 */
[----:B------:R-:W-:Y:S01]  /*01d0*/  IMAD R18, R15, R12, R15 ;  /* 0x0000000c0f127224 */ /* 0x000fe200078e020f */
[----:B------:R-:W-:Y:S01]  /*01e0*/  ISETP.NE.AND P2, PT, R12, RZ, PT ;  /* 0x000000ff0c00720c */ /* 0x000fe20003f45270 */
[----:B------:R-:W1:Y:S01]  /*01f0*/  S2R R6, SR_CgaCtaId ;  /* 0x0000000000067919 */ /* 0x000e620000008800 */
[----:B------:R-:W-:Y:S01]  /*0200*/  VIADD R19, R19, 0xffffffff ;  /* 0xffffffff13137836 */ /* 0x000fe20000000000 */
[----:B------:R-:W-:Y:S01]  /*0210*/  BSSY.RECONVERGENT B1, `(.L_x_2) ;  /* 0x0000021000017945 */ /* 0x000fe20003800200 */
[----:B------:R-:W-:-:S03]  /*0220*/  IMAD.IADD R20, R18, 0x1, R13 ;  /* 0x0000000112147824 */ /* 0x000fc600078e020d */
[----:B------:R-:W-:Y:S02]  /*0230*/  ISETP.NE.AND P4, PT, R12, R19, PT ;  /* 0x000000130c00720c */ /* 0x000fe40003f85270 */
[----:B-1----:R-:W-:-:S05]  /*0240*/  LEA R17, R6, R17, 0x18 ;  /* 0x0000001106117211 */ /* 0x002fca00078ec0ff */
[--C-:B------:R-:W-:Y:S02]  /*0250*/  IMAD R20, R20, 0x4, R17.reuse ;  /* 0x0000000414147824 */ /* 0x100fe400078e0211 */
[----:B------:R-:W-:-:S03]  /*0260*/  @!P0 IMAD R19, R18, 0x4, R17 ;  /* 0x0000000412138824 */ /* 0x000fc600078e0211 */
[----:B--2---:R0:W-:Y:S01]  /*0270*/  STS [R20+0x4], R7 ;  /* 0x0000040714007388 */ /* 0x0041e20000000800 */
[----:B------:R-:W-:Y:S05]  /*0280*/  @P2 BRA `(.L_x_3) ;  /* 0x0000000000642947 */ /* 0x000fea0003800000 */
[----:B------:R-:W1:Y:S01]  /*0290*/  LDCU.64 UR4, c[0x0][0x380] ;  /* 0x00007000ff0477ac */ /* 0x000e620008000a00 */
[----:B0-----:R-:W-:Y:S01]  /*02a0*/  VIADD R7, R3, 0xffffffff ;  /* 0xffffffff03077836 */ /* 0x001fe20000000000 */
[----:B------:R-:W-:Y:S01]  /*02b0*/  ISETP.NE.AND P5, PT, R0, RZ, PT ;  /* 0x000000ff0000720c */ /* 0x000fe20003fa5270 */
[----:B------:R-:W-:Y:S01]  /*02c0*/  VIADD R6, R11, 0xffffffff ;  /* 0xffffffff0b067836 */ /* 0x000fe20000000000 */
[C---:B------:R-:W-:Y:S02]  /*02d0*/  ISETP.GE.AND P2, PT, R10.reuse, 0x1, PT ;  /* 0x000000010a00780c */ /* 0x040fe40003f46270 */
[----:B------:R-:W-:Y:S01]  /*02e0*/  ISETP.GE.AND P3, PT, R10, R7, PT ;  /* 0x000000070a00720c */ /* 0x000fe20003f66270 */
[----:B------:R-:W-:Y:S01]  /*02f0*/  IMAD R7, R0, R3, -R3 ;  /* 0x0000000300077224 */ /* 0x000fe200078e0a03 */
[C---:B------:R-:W-:Y:S02]  /*0300*/  ISETP.NE.OR P2, PT, R13.reuse, RZ, !P2 ;  /* 0x000000ff0d00720c */ /* 0x040fe40005745670 */
[----:B------:R-:W-:-:S02]  /*0310*/  ISETP.NE.OR P3, PT, R13, R6, P3 ;  /* 0x000000060d00720c */ /* 0x000fc40001f65670 */
[----:B------:R-:W-:Y:S02]  /*0320*/  SHF.R.S32.HI R6, RZ, 0x1f, R10 ;  /* 0x0000001fff067819 */ /* 0x000fe4000001140a */
[C---:B------:R-:W-:Y:S01]  /*0330*/  IADD3 R22, P6, PT, R10.reuse, R7, RZ ;  /* 0x000000070a167210 */ /* 0x040fe20007fde0ff */
[----:B------:R-:W-:Y:S01]  /*0340*/  @P5 IMAD.IADD R21, R10, 0x1, R7 ;  /* 0x000000010a155824 */ /* 0x000fe200078e0207 */
[C---:B------:R-:W-:Y:S02]  /*0350*/  ISETP.EQ.OR P2, PT, R0.reuse, RZ, P2 ;  /* 0x000000ff0000720c */ /* 0x040fe40001742670 */
[----:B------:R-:W-:Y:S01]  /*0360*/  ISETP.EQ.OR P3, PT, R0, RZ, P3 ;  /* 0x000000ff0000720c */ /* 0x000fe20001f62670 */
[----:B------:R-:W-:Y:S01]  /*0370*/  @P5 IMAD.WIDE R8, R21, 0x4, R8 ;  /* 0x0000000415085825 */ /* 0x000fe200078e0208 */
[----:B------:R-:W-:Y:S02]  /*0380*/  LEA.HI.X.SX32 R7, R7, R6, 0x1, P6 ;  /* 0x0000000607077211 */ /* 0x000fe400030f0eff */
[----:B-1----:R-:W-:-:S03]  /*0390*/  LEA R6, P6, R22, UR4, 0x2 ;  /* 0x0000000416067c11 */ /* 0x002fc6000f8c10ff */
[----:B------:R-:W2:Y:S01]  /*03a0*/  @P5 LDG.E R8, desc[UR6][R8.64] ;  /* 0x0000000608085981 */ /* 0x000ea2000c1e1900 */
[----:B------:R-:W-:-:S05]  /*03b0*/  LEA.HI.X R7, R22, UR5, R7, 0x2, P6 ;  /* 0x0000000516077c11 */ /* 0x000fca000b0f1407 */
[----:B------:R-:W3:Y:S04]  /*03c0*/  @!P2 LDG.E R22, desc[UR6][R6.64+-0x4] ;  /* 0xfffffc060616a981 */ /* 0x000ee8000c1e1900 */
[----:B------:R-:W4:Y:S01]  /*03d0*/  @!P3 LDG.E R24, desc[UR6][R6.64+0x4] ;  /* 0x000004060618b981 */ /* 0x000f22000c1e1900 */
[----:B------:R-:W-:-:S05]  /*03e0*/  IMAD R21, R13, 0x4, R17 ;  /* 0x000000040d157824 */ /* 0x000fca00078e0211 */
[----:B--2---:R1:W-:Y:S04]  /*03f0*/  @P5 STS [R21+0x4], R8 ;  /* 0x0000040815005388 */ /* 0x0043e80000000800 */
[----:B---3--:R1:W-:Y:S04]  /*0400*/  @!P2 STS [R17], R22 ;  /* 0x000000161100a388 */ /* 0x0083e80000000800 */
[----:B----4-:R1:W-:Y:S02]  /*0410*/  @!P3 STS [R21+0x8], R24 ;  /* 0x000008181500b388 */ /* 0x0103e40000000800 */
.L_x_3:
[----:B------:R-:W-:Y:S05]  /*0420*/  BSYNC.RECONVERGENT B1 ;  /* 0x0000000000017941 */ /* 0x000fea0003800200 */
.L_x_2:
[----:B------:R-:W-:Y:S04]  /*0430*/  BSSY.RECONVERGENT B1, `(.L_x_4) ;  /* 0x000001e000017945 */ /* 0x000fe80003800200 */
[----:B------:R-:W-:Y:S05]  /*0440*/  @P4 BRA `(.L_x_5) ;  /* 0x0000000000704947 */ /* 0x000fea0003800000 */
[----:B------:R-:W2:Y:S01]  /*0450*/  LDCU.64 UR4, c[0x0][0x380] ;  /* 0x00007000ff0477ac */ /* 0x000ea20008000a00 */
[----:B------:R-:W-:Y:S01]  /*0460*/  VIADD R9, R3, 0xffffffff ;  /* 0xffffffff03097836 */ /* 0x000fe20000000000 */
[----:B------:R-:W-:Y:S01]  /*0470*/  ISETP.GE.AND P3, PT, R10, 0x1, PT ;  /* 0x000000010a00780c */ /* 0x000fe20003f66270 */
[----:B0-----:R-:W-:Y:S02]  /*0480*/  VIADD R7, R2, 0xffffffff ;  /* 0xffffffff02077836 */ /* 0x001fe40000000000 */
[----:B------:R-:W-:Y:S01]  /*0490*/  VIADD R6, R11, 0xffffffff ;  /* 0xffffffff0b067836 */ /* 0x000fe20000000000 */
[----:B------:R-:W-:Y:S01]  /*04a0*/  ISETP.GE.AND P2, PT, R10, R9, PT ;  /* 0x000000090a00720c */ /* 0x000fe20003f46270 */
[C---:B------:R-:W-:Y:S01]  /*04b0*/  IMAD R9, R0.reuse, R3, R3 ;  /* 0x0000000300097224 */ /* 0x040fe200078e0203 */
[----:B------:R-:W-:Y:S02]  /*04c0*/  ISETP.GE.U32.AND P4, PT, R0, R7, PT ;  /* 0x000000070000720c */ /* 0x000fe40003f86070 */
[----:B------:R-:W-:-:S02]  /*04d0*/  ISETP.NE.OR P3, PT, R13, RZ, !P3 ;  /* 0x000000ff0d00720c */ /* 0x000fc40005f65670 */
[----:B------:R-:W-:Y:S02]  /*04e0*/  ISETP.NE.OR P2, PT, R13, R6, P2 ;  /* 0x000000060d00720c */ /* 0x000fe40001745670 */
[----:B-1----:R-:W-:Y:S02]  /*04f0*/  SHF.R.S32.HI R21, RZ, 0x1f, R9 ;  /* 0x0000001fff157819 */ /* 0x002fe40000011409 */
[----:B------:R-:W-:Y:S02]  /*0500*/  IADD3 R9, P5, PT, R10, R9, RZ ;  /* 0x000000090a097210 */ /* 0x000fe40007fbe0ff */
[CC--:B------:R-:W-:Y:S02]  /*0510*/  ISETP.GE.U32.OR P3, PT, R0.reuse, R7.reuse, P3 ;  /* 0x000000070000720c */ /* 0x0c0fe40001f66470 */
[----:B------:R-:W-:Y:S01]  /*0520*/  ISETP.GE.U32.OR P2, PT, R0, R7, P2 ;  /* 0x000000070000720c */ /* 0x000fe20001746470 */
[----:B------:R-:W-:Y:S01]  /*0530*/  @!P4 IMAD.WIDE R4, R3, 0x4, R4 ;  /* 0x000000040304c825 */ /* 0x000fe200078e0204 */
[----:B------:R-:W-:-:S02]  /*0540*/  LEA.HI.X.SX32 R8, R10, R21, 0x1, P5 ;  /* 0x000000150a087211 */ /* 0x000fc400028f0eff */
[----:B--2---:R-:W-:-:S03]  /*0550*/  LEA R6, P5, R9, UR4, 0x2 ;  /* 0x0000000409067c11 */ /* 0x004fc6000f8a10ff */
[----:B------:R-:W2:Y:S01]  /*0560*/  @!P4 LDG.E R4, desc[UR6][R4.64] ;  /* 0x000000060404c981 */ /* 0x000ea2000c1e1900 */
[----:B------:R-:W-:-:S05]  /*0570*/  LEA.HI.X R7, R9, UR5, R8, 0x2, P5 ;  /* 0x0000000509077c11 */ /* 0x000fca000a8f1408 */
[----:B------:R-:W3:Y:S04]  /*0580*/  @!P3 LDG.E R8, desc[UR6][R6.64+-0x4] ;  /* 0xfffffc060608b981 */ /* 0x000ee8000c1e1900 */
[----:B------:R-:W4:Y:S01]  /*0590*/  @!P2 LDG.E R9, desc[UR6][R6.64+0x4] ;  /* 0x000004060609a981 */ /* 0x000f22000c1e1900 */
[----:B------:R-:W-:Y:S02]  /*05a0*/  @!P3 IMAD.IADD R18, R15, 0x1, R18 ;  /* 0x000000010f12b824 */ /* 0x000fe400078e0212 */
[C-C-:B------:R-:W-:Y:S02]  /*05b0*/  @!P4 IMAD R21, R11.reuse, 0x4, R20.reuse ;  /* 0x000000040b15c824 */ /* 0x140fe400078e0214 */
[----:B------:R-:W-:Y:S02]  /*05c0*/  @!P3 IMAD R17, R18, 0x4, R17 ;  /* 0x000000041211b824 */ /* 0x000fe400078e0211 */
[----:B------:R-:W-:Y:S01]  /*05d0*/  @!P2 IMAD R18, R11, 0x4, R20 ;  /* 0x000000040b12a824 */ /* 0x000fe200078e0214 */
[----:B--2---:R2:W-:Y:S04]  /*05e0*/  @!P4 STS [R21+0xc], R4 ;  /* 0x00000c041500c388 */ /* 0x0045e80000000800 */
[----:B---3--:R2:W-:Y:S04]  /*05f0*/  @!P3 STS [R17], R8 ;  /* 0x000000081100b388 */ /* 0x0085e80000000800 */
[----:B----4-:R2:W-:Y:S02]  /*0600*/  @!P2 STS [R18+0x10], R9 ;  /* 0x000010091200a388 */ /* 0x0105e40000000800 */
.L_x_5:
[----:B------:R-:W-:Y:S05]  /*0610*/  BSYNC.RECONVERGENT B1 ;  /* 0x0000000000017941 */ /* 0x000fea0003800200 */
.L_x_4:
[----:B-----5:R3:W-:Y:S04]  /*0620*/  @!P0 STS [R19], R14 ;  /* 0x0000000e13008388 */ /* 0x0207e80000000800 */
[----:B------:R3:W-:Y:S02]  /*0630*/  @!P1 STS [R20+0x8], R16 ;  /* 0x0000081014009388 */ /* 0x0007e40000000800 */
.L_x_1:
[----:B------:R-:W-:Y:S05]  /*0640*/  BSYNC.RECONVERGENT B0 ;  /* 0x0000000000007941 */ /* 0x000fea0003800200 */
.L_x_0:
[----:B0-----:R-:W-:Y:S01]  /*0650*/  VIADD R5, R3, 0xffffffff ;  /* 0xffffffff03057836 */ /* 0x001fe20000000000 */
[----:B------:R-:W-:Y:S04]  /*0660*/  BAR.SYNC.DEFER_BLOCKING 0x0 ;  /* 0x0000000000007b1d */ /* 0x000fe80000010000 */
[----:B------:R-:W-:Y:S01]  /*0670*/  ISETP.GE.AND P0, PT, R10, R5, PT ;  /* 0x000000050a00720c */ /* 0x000fe20003f06270 */
[----:B------:R-:W-:-:S03]  /*0680*/  VIADD R5, R2, 0xffffffff ;  /* 0xffffffff02057836 */ /* 0x000fc60000000000 */
[----:B------:R-:W-:-:S04]  /*0690*/  ISETP.LT.OR P0, PT, R10, 0x1, P0 ;  /* 0x000000010a00780c */ /* 0x000fc80000701670 */
[----:B------:R-:W-:-:S04]  /*06a0*/  ISETP.EQ.OR P0, PT, R0, RZ, P0 ;  /* 0x000000ff0000720c */ /* 0x000fc80000702670 */
[----:B------:R-:W-:-:S13]  /*06b0*/  ISETP.GE.OR P0, PT, R0, R5, P0 ;  /* 0x000000050000720c */ /* 0x000fda0000706670 */
[----:B------:R-:W-:Y:S05]  /*06c0*/  @P0 EXIT ;  /* 0x000000000000094d */ /* 0x000fea0003800000 */
[----:B------:R-:W0:Y:S01]  /*06d0*/  S2UR UR5, SR_CgaCtaId ;  /* 0x00000000000579c3 */ /* 0x000e220000008800 */
[----:B------:R-:W-:Y:S01]  /*06e0*/  UMOV UR4, 0x400 ;  /* 0x0000040000047882 */ /* 0x000fe20000000000 */
[----:B------:R-:W-:Y:S01]  /*06f0*/  IMAD R12, R15, R12, R13 ;  /* 0x0000000c0f0c7224 */ /* 0x000fe200078e020d */
[----:B0-----:R-:W-:-:S06]  /*0700*/  ULEA UR4, UR5, UR4, 0x18 ;  /* 0x0000000405047291 */ /* 0x001fcc000f8ec0ff */
[----:B------:R-:W-:-:S05]  /*0710*/  LEA R12, R12, UR4, 0x2 ;  /* 0x000000040c0c7c11 */ /* 0x000fca000f8e10ff */
[--C-:B------:R-:W-:Y:S01]  /*0720*/  IMAD R2, R15, 0x4, R12.reuse ;  /* 0x000000040f027824 */ /* 0x100fe200078e020c */
[----:B--2---:R-:W-:Y:S01]  /*0730*/  LDS R4, [R12] ;  /* 0x000000000c047984 */ /* 0x004fe20000000800 */
[C---:B---3--:R-:W-:Y:S02]  /*0740*/  IMAD R14, R11.reuse, 0x4, R12 ;  /* 0x000000040b0e7824 */ /* 0x048fe400078e020c */
[----:B------:R-:W-:Y:S01]  /*0750*/  IMAD R15, R11, 0x4, R2 ;  /* 0x000000040b0f7824 */ /* 0x000fe200078e0202 */
[----:B------:R-:W-:Y:S04]  /*0760*/  LDS R5, [R12+0x4] ;  /* 0x000004000c057984 */ /* 0x000fe80000000800 */
[----:B------:R-:W0:Y:S04]  /*0770*/  LDS R6, [R12+0x8] ;  /* 0x000008000c067984 */ /* 0x000e280000000800 */
[----:B------:R-:W-:Y:S04]  /*0780*/  LDS R7, [R14+0x8] ;  /* 0x000008000e077984 */ /* 0x000fe80000000800 */
[----:B-1----:R-:W1:Y:S04]  /*0790*/  LDS R8, [R14+0x10] ;  /* 0x000010000e087984 */ /* 0x002e680000000800 */
[----:B------:R-:W-:Y:S04]  /*07a0*/  LDS R9, [R15+0x8] ;  /* 0x000008000f097984 */ /* 0x000fe80000000800 */
[----:B------:R-:W2:Y:S04]  /*07b0*/  LDS R11, [R15+0xc] ;  /* 0x00000c000f0b7984 */ /* 0x000ea80000000800 */
[----:B------:R-:W3:Y:S01]  /*07c0*/  LDS R13, [R15+0x10] ;  /* 0x000010000f0d7984 */ /* 0x000ee20000000800 */
[----:B0-----:R-:W-:-:S04]  /*07d0*/  IADD3 R4, PT, PT, R6, R5, R4 ;  /* 0x0000000506047210 */ /* 0x001fc80007ffe004 */
[----:B-1----:R-:W-:-:S04]  /*07e0*/  IADD3 R4, PT, PT, R8, R4, R7 ;  /* 0x0000000408047210 */ /* 0x002fc80007ffe007 */
[----:B--2---:R-:W-:-:S05]  /*07f0*/  IADD3 R4, PT, PT, R11, R4, R9 ;  /* 0x000000040b047210 */ /* 0x004fca0007ffe009 */
[----:B---3--:R-:W-:-:S04]  /*0800*/  IMAD.IADD R13, R4, 0x1, R13 ;  /* 0x00000001040d7824 */ /* 0x008fc800078e020d */
[----:B------:R-:W-:-:S05]  /*0810*/  VIADD R4, R13, 0xfffffffc ;  /* 0xfffffffc0d047836 */ /* 0x000fca0000000000 */
[----:B------:R-:W-:-:S13]  /*0820*/  ISETP.GT.U32.AND P0, PT, R4, -0x3, PT ;  /* 0xfffffffd0400780c */ /* 0x000fda0003f04070 */
[----:B------:R-:W0:Y:S01]  /*0830*/  @!P0 LDC.64 R4, c[0x0][0x388] ;  /* 0x0000e200ff048b82 */ /* 0x000e220000000a00 */
[----:B------:R-:W-:-:S04]  /*0840*/  @!P0 IMAD R7, R0, R3, R10 ;  /* 0x0000000300078224 */ /* 0x000fc800078e020a */
[----:B0-----:R-:W-:-:S05]  /*0850*/  @!P0 IMAD.WIDE R4, R7, 0x4, R4 ;  /* 0x0000000407048825 */ /* 0x001fca00078e0204 */
[----:B------:R0:W-:Y:S01]  /*0860*/  @!P0 STG.E desc[UR6][R4.64], RZ ;  /* 0x000000ff04008986 */ /* 0x0001e2000c101906 */
[----:B------:R-:W-:Y:S05]  /*0870*/  @!P0 EXIT ;  /* 0x000000000000894d */ /* 0x000fea0003800000 */
[----:B------:R-:W-:-:S13]  /*0880*/  ISETP.NE.AND P0, PT, R13, 0x3, PT ;  /* 0x000000030d00780c */ /* 0x000fda0003f05270 */
[----:B0-----:R-:W0:Y:S01]  /*0890*/  @!P0 LDC.64 R4, c[0x0][0x388] ;  /* 0x0000e200ff048b82 */ /* 0x001e220000000a00 */
[----:B------:R-:W-:Y:S02]  /*08a0*/  @!P0 IMAD R9, R0, R3, R10 ;  /* 0x0000000300098224 */ /* 0x000fe400078e020a */
[----:B------:R-:W-:Y:S02]  /*08b0*/  @!P0 IMAD.MOV.U32 R7, RZ, RZ, 0x1 ;  /* 0x00000001ff078424 */ /* 0x000fe400078e00ff */
[----:B0-----:R-:W-:-:S05]  /*08c0*/  @!P0 IMAD.WIDE R4, R9, 0x4, R4 ;  /* 0x0000000409048825 */ /* 0x001fca00078e0204 */
[----:B------:R0:W-:Y:S01]  /*08d0*/  @!P0 STG.E desc[UR6][R4.64], R7 ;  /* 0x0000000704008986 */ /* 0x0001e2000c101906 */
[----:B------:R-:W-:Y:S05]  /*08e0*/  @!P0 EXIT ;  /* 0x000000000000894d */ /* 0x000fea0003800000 */
[----:B0-----:R-:W0:Y:S01]  /*08f0*/  LDS R7, [R2+0x4] ;  /* 0x0000040002077984 */ /* 0x001e220000000800 */
[----:B------:R-:W1:Y:S01]  /*0900*/  LDC.64 R4, c[0x0][0x388] ;  /* 0x0000e200ff047b82 */ /* 0x000e620000000a00 */
[----:B------:R-:W-:-:S04]  /*0910*/  IMAD R3, R0, R3, R10 ;  /* 0x0000000300037224 */ /* 0x000fc800078e020a */
[----:B-1----:R-:W-:-:S05]  /*0920*/  IMAD.WIDE R4, R3, 0x4, R4 ;  /* 0x0000000403047825 */ /* 0x002fca00078e0204 */
[----:B0-----:R-:W-:Y:S01]  /*0930*/  STG.E desc[UR6][R4.64], R7 ;  /* 0x0000000704007986 */ /* 0x001fe2000c101906 */
[----:B------:R-:W-:Y:S05]  /*0940*/  EXIT ;  /* 0x000000000000794d */ /* 0x000fea0003800000 */
.L_x_6:
[----:B------:R-:W-:-:S00]  /*0950*/  BRA `(.L_x_6) ;  /* 0xfffffffc00fc7947 */ /* 0x000fc0000383ffff */
[----:B------:R-:W-:-:S00]  /*0960*/  NOP ;  /* 0x0000000000007918 */ /* 0x000fc00000000000 */
        /* <DEDUP_REMOVED lines=9> */
.L_x_7:


//--------------------- .nv.shared._Z22next_generation_sharedPiS_ii --------------------------
	.section	.nv.shared._Z22next_generation_sharedPiS_ii,"aw",@nobits
	.sectionflags	@""
	.align	16
	.zero		1024


//--------------------- .nv.shared.reserved.0     --------------------------
	.section	.nv.shared.reserved.0,"aw",@nobits
	.weak		__nv_reservedSMEM_offset_0_alias
	.size		__nv_reservedSMEM_offset_0_alias, 0, 64
	.other		__nv_reservedSMEM_offset_0_alias,@"STO_CUDA_RESERVED_SHARED STV_DEFAULT"
__nv_reservedSMEM_offset_0_alias:
	.zero		0
	.zero		64


//--------------------- .nv.constant0._Z22next_generation_sharedPiS_ii --------------------------
	.section	.nv.constant0._Z22next_generation_sharedPiS_ii,"a",@progbits
	.sectionflags	@""
	.align	4
.nv.constant0._Z22next_generation_sharedPiS_ii:
	.zero		920


//--------------------- SYMBOLS --------------------------

	.type		.nv.reservedSmem.offset0,@object
	.size		.nv.reservedSmem.offset0,0x4
	.type		.nv.reservedSmem.cap,@object
	.size		.nv.reservedSmem.cap,0x4
